	.headerflags	@"EF_CUDA_TEXMODE_UNIFIED EF_CUDA_64BIT_ADDRESS EF_CUDA_ACCELERATORS EF_CUDA_SM90 EF_CUDA_VIRTUAL_SM(EF_CUDA_SM90)"
	.elftype	@"ET_EXEC"


//--------------------- .nv.info                  --------------------------
	.section	.nv.info,"",@"SHT_CUDA_INFO"
	.align	4


	//----- nvinfo : EIATTR_REGCOUNT
	.align		4
        /*0000*/ 	.byte	0x04, 0x2f
        /*0002*/ 	.short	(.L_3 - .L_2)
	.align		4
.L_2:
        /*0004*/ 	.word	index@(triton_poi_fused_clone_6)
        /*0008*/ 	.word	0x0000001d


	//----- nvinfo : EIATTR_MIN_STACK_SIZE
	.align		4
.L_3:
        /*000c*/ 	.byte	0x04, 0x12
        /*000e*/ 	.short	(.L_5 - .L_4)
	.align		4
.L_4:
        /*0010*/ 	.word	index@(triton_poi_fused_clone_6)
        /*0014*/ 	.word	0x00000020


	//----- nvinfo : EIATTR_FRAME_SIZE
	.align		4
.L_5:
        /*0018*/ 	.byte	0x04, 0x11
        /*001a*/ 	.short	(.L_7 - .L_6)
	.align		4
.L_6:
        /*001c*/ 	.word	index@(triton_poi_fused_clone_6)
        /*0020*/ 	.word	0x00000020


	//----- nvinfo : EIATTR_MIN_STACK_SIZE
	.align		4
.L_7:
        /*0024*/ 	.byte	0x04, 0x12
        /*0026*/ 	.short	(.L_9 - .L_8)
	.align		4
.L_8:
        /*0028*/ 	.word	index@(triton_poi_fused_clone_6)
        /*002c*/ 	.word	0x00000020
.L_9:


//--------------------- .nv.info.triton_poi_fused_clone_6 --------------------------
	.section	.nv.info.triton_poi_fused_clone_6,"",@"SHT_CUDA_INFO"
	.sectionflags	@""
	.align	4


	//----- nvinfo : EIATTR_CUDA_API_VERSION
	.align		4
        /*0000*/ 	.byte	0x04, 0x37
        /*0002*/ 	.short	(.L_11 - .L_10)
.L_10:
        /*0004*/ 	.word	0x0000007c


	//----- nvinfo : EIATTR_KPARAM_INFO
	.align		4
.L_11:
        /*0008*/ 	.byte	0x04, 0x17
        /*000a*/ 	.short	(.L_13 - .L_12)
.L_12:
        /*000c*/ 	.word	0x00000000
        /*0010*/ 	.short	0x0005
        /*0012*/ 	.short	0x0020
        /*0014*/ 	.byte	0x00, 0xf4, 0x21, 0x00


	//----- nvinfo : EIATTR_KPARAM_INFO
	.align		4
.L_13:
        /*0018*/ 	.byte	0x04, 0x17
        /*001a*/ 	.short	(.L_15 - .L_14)
.L_14:
        /*001c*/ 	.word	0x00000000
        /*0020*/ 	.short	0x0004
        /*0022*/ 	.short	0x001c
        /*0024*/ 	.byte	0x00, 0xf0, 0x11, 0x00


	//----- nvinfo : EIATTR_KPARAM_INFO
	.align		4
.L_15:
        /*0028*/ 	.byte	0x04, 0x17
        /*002a*/ 	.short	(.L_17 - .L_16)
.L_16:
        /*002c*/ 	.word	0x00000000
        /*0030*/ 	.short	0x0003
        /*0032*/ 	.short	0x0018
        /*0034*/ 	.byte	0x00, 0xf0, 0x11, 0x00


	//----- nvinfo : EIATTR_KPARAM_INFO
	.align		4
.L_17:
        /*0038*/ 	.byte	0x04, 0x17
        /*003a*/ 	.short	(.L_19 - .L_18)
.L_18:
        /*003c*/ 	.word	0x00000000
        /*0040*/ 	.short	0x0002
        /*0042*/ 	.short	0x0010
        /*0044*/ 	.byte	0x00, 0xf4, 0x21, 0x00


	//----- nvinfo : EIATTR_KPARAM_INFO
	.align		4
.L_19:
        /*0048*/ 	.byte	0x04, 0x17
        /*004a*/ 	.short	(.L_21 - .L_20)
.L_20:
        /*004c*/ 	.word	0x00000000
        /*0050*/ 	.short	0x0001
        /*0052*/ 	.short	0x0008
        /*0054*/ 	.byte	0x00, 0xf4, 0x21, 0x00


	//----- nvinfo : EIATTR_KPARAM_INFO
	.align		4
.L_21:
        /*0058*/ 	.byte	0x04, 0x17
        /*005a*/ 	.short	(.L_23 - .L_22)
.L_22:
        /*005c*/ 	.word	0x00000000
        /*0060*/ 	.short	0x0000
        /*0062*/ 	.short	0x0000
        /*0064*/ 	.byte	0x00, 0xf4, 0x21, 0x00


	//----- nvinfo : EIATTR_SPARSE_MMA_MASK
	.align		4
.L_23:
        /*0068*/ 	.byte	0x03, 0x50
        /*006a*/ 	.short	0x0000


	//----- nvinfo : EIATTR_MAXREG_COUNT
	.align		4
        /*006c*/ 	.byte	0x03, 0x1b
        /*006e*/ 	.short	0x00ff


	//----- nvinfo : EIATTR_EXIT_INSTR_OFFSETS
	.align		4
        /*0070*/ 	.byte	0x04, 0x1c
        /*0072*/ 	.short	(.L_25 - .L_24)


	//   ....[0]....
.L_24:
        /*0074*/ 	.word	0x000024c0


	//----- nvinfo : EIATTR_REQNTID
	.align		4
.L_25:
        /*0078*/ 	.byte	0x04, 0x10
        /*007a*/ 	.short	(.L_27 - .L_26)
.L_26:
        /*007c*/ 	.word	0x00000080
        /*0080*/ 	.word	0x00000001
        /*0084*/ 	.word	0x00000001


	//----- nvinfo : EIATTR_CRS_STACK_SIZE
	.align		4
.L_27:
        /*0088*/ 	.byte	0x04, 0x1e
        /*008a*/ 	.short	(.L_29 - .L_28)
.L_28:
        /*008c*/ 	.word	0x00000000


	//----- nvinfo : EIATTR_CBANK_PARAM_SIZE
	.align		4
.L_29:
        /*0090*/ 	.byte	0x03, 0x19
        /*0092*/ 	.short	0x0028


	//----- nvinfo : EIATTR_PARAM_CBANK
	.align		4
        /*0094*/ 	.byte	0x04, 0x0a
        /*0096*/ 	.short	(.L_31 - .L_30)
	.align		4
.L_30:
        /*0098*/ 	.word	index@(.nv.constant0.triton_poi_fused_clone_6)
        /*009c*/ 	.short	0x0210
        /*009e*/ 	.short	0x0028


	//----- nvinfo : EIATTR_SW_WAR
	.align		4
.L_31:
        /*00a0*/ 	.byte	0x04, 0x36
        /*00a2*/ 	.short	(.L_33 - .L_32)
.L_32:
        /*00a4*/ 	.word	0x00000008
.L_33:


//--------------------- .nv.callgraph             --------------------------
	.section	.nv.callgraph,"",@"SHT_CUDA_CALLGRAPH"
	.align	4
	.sectionentsize	8
	.align		4
        /*0000*/ 	.word	0x00000000
	.align		4
        /*0004*/ 	.word	0xffffffff
	.align		4
        /*0008*/ 	.word	0x00000000
	.align		4
        /*000c*/ 	.word	0xfffffffe
	.align		4
        /*0010*/ 	.word	0x00000000
	.align		4
        /*0014*/ 	.word	0xfffffffd
	.align		4
        /*0018*/ 	.word	0x00000000
	.align		4
        /*001c*/ 	.word	0xfffffffc


//--------------------- .nv.constant4             --------------------------
	.section	.nv.constant4,"a",@progbits
	.align	8
	.align		8
.nv.constant4:
        /*0000*/ 	.dword	_$_str
	.align		8
        /*0008*/ 	.dword	__cudart_i2opi_f


//--------------------- .text.triton_poi_fused_clone_6 --------------------------
	.section	.text.triton_poi_fused_clone_6,"ax",@progbits
	.align	128
        .global         triton_poi_fused_clone_6
        .type           triton_poi_fused_clone_6,@function
        .size           triton_poi_fused_clone_6,(.L_x_19 - triton_poi_fused_clone_6)
        .other          triton_poi_fused_clone_6,@"STO_CUDA_ENTRY STV_DEFAULT"
triton_poi_fused_clone_6:
.text.triton_poi_fused_clone_6:
[----:B------:R-:W0:Y:S01]  /*0000*/  LDC R1, c[0x0][0x28] ;  /* 0x00000a00ff017b82 */ /* 0x000e220000000800 */
[----:B------:R-:W1:Y:S07]  /*0010*/  S2R R0, SR_TID.X ;  /* 0x0000000000007919 */ /* 0x000e6e0000002100 */
[----:B------:R-:W2:Y:S01]  /*0020*/  LDC.64 R14, c[0x0][0x218] ;  /* 0x00008600ff0e7b82 */ /* 0x000ea20000000a00 */
[----:B------:R-:W-:Y:S01]  /*0030*/  ULDC UR6, c[0x0][0x228] ;  /* 0x00008a0000067ab9 */ /* 0x000fe20000000800 */
[----:B------:R-:W-:Y:S01]  /*0040*/  ULDC.64 UR4, c[0x0][0x208] ;  /* 0x0000820000047ab9 */ /* 0x000fe20000000a00 */
[----:B------:R-:W3:Y:S01]  /*0050*/  S2R R5, SR_CTAID.X ;  /* 0x0000000000057919 */ /* 0x000ee20000002500 */
[----:B0-----:R-:W-:-:S04]  /*0060*/  VIADD R1, R1, 0xffffffe0 ;  /* 0xffffffe001017836 */ /* 0x001fc80000000000 */
[----:B------:R-:W0:Y:S01]  /*0070*/  LDC.64 R12, c[0x0][0x210] ;  /* 0x00008400ff0c7b82 */ /* 0x000e220000000a00 */
[----:B-1----:R-:W-:Y:S01]  /*0080*/  IMAD.SHL.U32 R0, R0, 0x2, RZ ;  /* 0x0000000200007824 */ /* 0x002fe200078e00ff */
[----:B---3--:R-:W-:-:S04]  /*0090*/  SHF.R.S32.HI R3, RZ, 0x17, R5 ;  /* 0x00000017ff037819 */ /* 0x008fc80000011405 */
[----:B------:R-:W-:Y:S02]  /*00a0*/  LOP3.LUT R0, R0, 0xfe, RZ, 0xc0, !PT ;  /* 0x000000fe00007812 */ /* 0x000fe400078ec0ff */
[----:B------:R-:W-:-:S03]  /*00b0*/  SGXT R3, R3, 0x1 ;  /* 0x000000010303781a */ /* 0x000fc60000000200 */
[----:B------:R-:W-:-:S05]  /*00c0*/  IMAD R8, R5, 0x100, R0 ;  /* 0x0000010005087824 */ /* 0x000fca00078e0200 */
[----:B------:R-:W-:-:S04]  /*00d0*/  LEA.HI R0, R3, R8, RZ, 0x7 ;  /* 0x0000000803007211 */ /* 0x000fc800078f38ff */
[----:B------:R-:W-:-:S05]  /*00e0*/  LOP3.LUT R5, R0, 0xffffff80, RZ, 0xc0, !PT ;  /* 0xffffff8000057812 */ /* 0x000fca00078ec0ff */
[----:B------:R-:W-:-:S05]  /*00f0*/  IMAD.IADD R18, R8, 0x1, -R5 ;  /* 0x0000000108127824 */ /* 0x000fca00078e0a05 */
[----:B------:R-:W-:-:S04]  /*0100*/  PRMT R0, R18, 0x8880, RZ ;  /* 0x0000888012007816 */ /* 0x000fc800000000ff */
[----:B------:R-:W-:-:S04]  /*0110*/  PRMT R0, R0, 0x7710, RZ ;  /* 0x0000771000007816 */ /* 0x000fc800000000ff */
[----:B------:R-:W-:-:S04]  /*0120*/  SHF.R.U32.HI R0, RZ, 0x9, R0 ;  /* 0x00000009ff007819 */ /* 0x000fc80000011600 */
[----:B------:R-:W-:Y:S01]  /*0130*/  LOP3.LUT R5, R0, 0x3f, RZ, 0xc0, !PT ;  /* 0x0000003f00057812 */ /* 0x000fe200078ec0ff */
[----:B------:R-:W-:-:S04]  /*0140*/  VIADD R0, R8, 0x1 ;  /* 0x0000000108007836 */ /* 0x000fc80000000000 */
[----:B------:R-:W-:Y:S01]  /*0150*/  IMAD.IADD R5, R18, 0x1, R5 ;  /* 0x0000000112057824 */ /* 0x000fe200078e0205 */
[C---:B------:R-:W-:Y:S02]  /*0160*/  LEA.HI R2, R3.reuse, R0, RZ, 0x7 ;  /* 0x0000000003027211 */ /* 0x040fe400078f38ff */
[----:B------:R-:W-:Y:S02]  /*0170*/  LEA.HI R3, R3, R8, RZ, 0xc ;  /* 0x0000000803037211 */ /* 0x000fe400078f60ff */
[----:B------:R-:W-:Y:S02]  /*0180*/  LOP3.LUT R5, R5, 0xc0, RZ, 0xc0, !PT ;  /* 0x000000c005057812 */ /* 0x000fe400078ec0ff */
[----:B------:R-:W-:Y:S02]  /*0190*/  SHF.R.S32.HI R3, RZ, 0xc, R3 ;  /* 0x0000000cff037819 */ /* 0x000fe40000011403 */
[----:B------:R-:W-:Y:S02]  /*01a0*/  IADD3 R7, RZ, -R5, RZ ;  /* 0x80000005ff077210 */ /* 0x000fe40007ffe0ff */
[----:B------:R-:W-:-:S02]  /*01b0*/  LOP3.LUT R5, R2, 0xff80, RZ, 0xc0, !PT ;  /* 0x0000ff8002057812 */ /* 0x000fc400078ec0ff */
[----:B------:R-:W-:-:S03]  /*01c0*/  PRMT R7, R7, 0x7710, RZ ;  /* 0x0000771007077816 */ /* 0x000fc600000000ff */
[----:B------:R-:W-:Y:S02]  /*01d0*/  IMAD.IADD R5, R0, 0x1, -R5 ;  /* 0x0000000100057824 */ /* 0x000fe400078e0a05 */
[----:B------:R-:W-:-:S03]  /*01e0*/  IMAD.IADD R0, R18, 0x1, R7 ;  /* 0x0000000112007824 */ /* 0x000fc600078e0207 */
[----:B------:R-:W-:Y:S02]  /*01f0*/  PRMT R2, R5, 0x8880, RZ ;  /* 0x0000888005027816 */ /* 0x000fe400000000ff */
[----:B------:R-:W-:Y:S02]  /*0200*/  LOP3.LUT R0, R0, 0xffff, RZ, 0xc0, !PT ;  /* 0x0000ffff00007812 */ /* 0x000fe400078ec0ff */
[----:B------:R-:W-:Y:S02]  /*0210*/  PRMT R2, R2, 0x7710, RZ ;  /* 0x0000771002027816 */ /* 0x000fe400000000ff */
[----:B------:R-:W-:Y:S02]  /*0220*/  PRMT R0, R0, 0x8880, RZ ;  /* 0x0000888000007816 */ /* 0x000fe400000000ff */
[----:B------:R-:W-:-:S03]  /*0230*/  SHF.R.U32.HI R2, RZ, 0x9, R2 ;  /* 0x00000009ff027819 */ /* 0x000fc60000011602 */
[----:B------:R-:W-:Y:S01]  /*0240*/  IMAD R7, R0, UR6, R3 ;  /* 0x0000000600077c24 */ /* 0x000fe2000f8e0203 */
[----:B------:R-:W-:-:S03]  /*0250*/  LOP3.LUT R2, R2, 0x3f, RZ, 0xc0, !PT ;  /* 0x0000003f02027812 */ /* 0x000fc600078ec0ff */
[----:B--2---:R-:W-:-:S04]  /*0260*/  IMAD.WIDE R6, R7, 0x4, R14 ;  /* 0x0000000407067825 */ /* 0x004fc800078e020e */
[----:B------:R-:W-:Y:S01]  /*0270*/  IMAD.IADD R2, R5, 0x1, R2 ;  /* 0x0000000105027824 */ /* 0x000fe200078e0202 */
[----:B------:R-:W2:Y:S04]  /*0280*/  LDG.E.EL R16, desc[UR4][R6.64] ;  /* 0x0000000406107981 */ /* 0x000ea8000c2e1900 */
[----:B------:R-:W-:-:S05]  /*0290*/  LOP3.LUT R2, R2, 0xc0, RZ, 0xc0, !PT ;  /* 0x000000c002027812 */ /* 0x000fca00078ec0ff */
[----:B------:R-:W-:-:S05]  /*02a0*/  IMAD.MOV R0, RZ, RZ, -R2 ;  /* 0x000000ffff007224 */ /* 0x000fca00078e0a02 */
[----:B------:R-:W-:-:S05]  /*02b0*/  PRMT R0, R0, 0x7710, RZ ;  /* 0x0000771000007816 */ /* 0x000fca00000000ff */
[----:B------:R-:W-:-:S05]  /*02c0*/  IMAD.IADD R5, R5, 0x1, R0 ;  /* 0x0000000105057824 */ /* 0x000fca00078e0200 */
[----:B------:R-:W-:-:S04]  /*02d0*/  LOP3.LUT R5, R5, 0xffff, RZ, 0xc0, !PT ;  /* 0x0000ffff05057812 */ /* 0x000fc800078ec0ff */
[----:B------:R-:W-:Y:S02]  /*02e0*/  PRMT R0, R5, 0x8880, RZ ;  /* 0x0000888005007816 */ /* 0x000fe400000000ff */
[----:B------:R-:W-:-:S03]  /*02f0*/  ISETP.GT.AND P1, PT, R18, 0x3f, PT ;  /* 0x0000003f1200780c */ /* 0x000fc60003f24270 */
[----:B------:R-:W-:Y:S01]  /*0300*/  IMAD R3, R0, UR6, R3 ;  /* 0x0000000600037c24 */ /* 0x000fe2000f8e0203 */
[----:B------:R-:W-:Y:S01]  /*0310*/  HFMA2.MMA R9, -RZ, RZ, 0, 0 ;  /* 0x00000000ff097435 */ /* 0x000fe200000001ff */
[----:B------:R-:W-:Y:S02]  /*0320*/  VIADD R5, R8, 0xffffffc0 ;  /* 0xffffffc008057836 */ /* 0x000fe40000000000 */
[----:B------:R-:W-:-:S04]  /*0330*/  IMAD.WIDE R14, R3, 0x4, R14 ;  /* 0x00000004030e7825 */ /* 0x000fc800078e020e */
[--C-:B0-----:R-:W-:Y:S01]  /*0340*/  IMAD.WIDE R2, R8, 0x2, R12.reuse ;  /* 0x0000000208027825 */ /* 0x101fe200078e020c */
[----:B------:R-:W3:Y:S03]  /*0350*/  LDG.E.EL R11, desc[UR4][R14.64] ;  /* 0x000000040e0b7981 */ /* 0x000ee6000c2e1900 */
[----:B------:R-:W-:Y:S01]  /*0360*/  IMAD.WIDE R4, R5, 0x2, R12 ;  /* 0x0000000205047825 */ /* 0x000fe200078e020c */
[----:B------:R0:W5:Y:S04]  /*0370*/  LDG.E R10, desc[UR4][R2.64] ;  /* 0x00000004020a7981 */ /* 0x000168000c1e1900 */
[----:B------:R0:W5:Y:S01]  /*0380*/  @P1 LDG.E R9, desc[UR4][R4.64] ;  /* 0x0000000404091981 */ /* 0x000162000c1e1900 */
[----:B------:R-:W-:Y:S01]  /*0390*/  IMAD.MOV.U32 R22, RZ, RZ, RZ ;  /* 0x000000ffff167224 */ /* 0x000fe200078e00ff */
[----:B------:R-:W-:Y:S01]  /*03a0*/  BSSY B0, `(.L_x_0) ;  /* 0x0000043000007945 */ /* 0x000fe20003800000 */
[----:B------:R-:W-:-:S02]  /*03b0*/  IMAD.MOV.U32 R19, RZ, RZ, RZ ;  /* 0x000000ffff137224 */ /* 0x000fc400078e00ff */
[----:B--2---:R-:W-:-:S04]  /*03c0*/  @P1 IMAD.MOV.U32 R22, RZ, RZ, R16 ;  /* 0x000000ffff161224 */ /* 0x004fc800078e0010 */
[----:B------:R-:W-:-:S06]  /*03d0*/  FMUL R17, R22, 0.63661974668502807617 ;  /* 0x3f22f98316117820 */ /* 0x000fcc0000400000 */
[----:B------:R-:W1:Y:S01]  /*03e0*/  F2I.FTZ.NTZ R17, R17 ;  /* 0x0000001100117305 */ /* 0x000e620000213100 */
[----:B------:R-:W-:-:S05]  /*03f0*/  FADD.FTZ R20, |R22|, -RZ ;  /* 0x800000ff16147221 */ /* 0x000fca0000010200 */
[----:B------:R-:W-:Y:S02]  /*0400*/  FSETP.GE.AND P0, PT, R20, 105615, PT ;  /* 0x47ce47801400780b */ /* 0x000fe40003f06000 */
[----:B-1----:R-:W-:-:S05]  /*0410*/  I2FP.F32.S32 R21, R17 ;  /* 0x0000001100157245 */ /* 0x002fca0000201400 */
[----:B------:R-:W-:-:S04]  /*0420*/  FFMA.FTZ R0, R21, -1.5707962512969970703, R22 ;  /* 0xbfc90fda15007823 */ /* 0x000fc80000010016 */
[----:B------:R-:W-:-:S04]  /*0430*/  FFMA.FTZ R0, R21, -7.5497894158615963534e-08, R0 ;  /* 0xb3a2216815007823 */ /* 0x000fc80000010000 */
[----:B------:R-:W-:Y:S01]  /*0440*/  FFMA.FTZ R0, R21, -5.3903029534742383927e-15, R0 ;  /* 0xa7c234c515007823 */ /* 0x000fe20000010000 */
[----:B---3--:R-:W-:Y:S01]  /*0450*/  @P1 IMAD.MOV.U32 R19, RZ, RZ, R11 ;  /* 0x000000ffff131224 */ /* 0x008fe200078e000b */
[----:B0-----:R-:W-:Y:S06]  /*0460*/  @!P0 BRA `(.L_x_1) ;  /* 0x0000000000d88947 */ /* 0x001fec0003800000 */
[----:B------:R-:W-:-:S13]  /*0470*/  FSETP.NEU.AND P0, PT, R20, +INF , PT ;  /* 0x7f8000001400780b */ /* 0x000fda0003f0d000 */
[----:B------:R-:W-:Y:S01]  /*0480*/  @!P0 FMUL.FTZ R0, RZ, R22 ;  /* 0x00000016ff008220 */ /* 0x000fe20000410000 */
[----:B------:R-:W-:Y:S01]  /*0490*/  @!P0 IMAD.MOV.U32 R17, RZ, RZ, RZ ;  /* 0x000000ffff118224 */ /* 0x000fe200078e00ff */
[----:B------:R-:W-:Y:S06]  /*04a0*/  @!P0 BRA `(.L_x_1) ;  /* 0x0000000000c88947 */ /* 0x000fec0003800000 */
[----:B------:R-:W-:Y:S01]  /*04b0*/  SHF.R.U32.HI R3, RZ, 0x17, R22 ;  /* 0x00000017ff037819 */ /* 0x000fe20000011616 */
[----:B------:R-:W-:Y:S01]  /*04c0*/  IMAD.SHL.U32 R5, R22, 0x100, RZ ;  /* 0x0000010016057824 */ /* 0x000fe200078e00ff */
[----:B------:R-:W-:Y:S01]  /*04d0*/  MOV R4, RZ ;  /* 0x000000ff00047202 */ /* 0x000fe20000000f00 */
[----:B------:R-:W-:Y:S01]  /*04e0*/  IMAD.MOV.U32 R17, RZ, RZ, RZ ;  /* 0x000000ffff117224 */ /* 0x000fe200078e00ff */
[----:B------:R-:W-:Y:S01]  /*04f0*/  LOP3.LUT R0, R3, 0xe0, RZ, 0xc0, !PT ;  /* 0x000000e003007812 */ /* 0x000fe200078ec0ff */
[----:B------:R-:W-:Y:S01]  /*0500*/  IMAD.MOV.U32 R23, RZ, RZ, RZ ;  /* 0x000000ffff177224 */ /* 0x000fe200078e00ff */
[----:B------:R-:W-:Y:S01]  /*0510*/  LOP3.LUT R26, R5, 0x80000000, RZ, 0xfc, !PT ;  /* 0x80000000051a7812 */ /* 0x000fe200078efcff */
[----:B------:R-:W-:Y:S02]  /*0520*/  ULDC.64 UR6, c[0x4][0x8] ;  /* 0x0100020000067ab9 */ /* 0x000fe40000000a00 */
[----:B------:R-:W-:Y:S02]  /*0530*/  VIADD R2, R0, 0xffffff80 ;  /* 0xffffff8000027836 */ /* 0x000fe40000000000 */
[----:B------:R-:W-:-:S03]  /*0540*/  IMAD.MOV.U32 R0, RZ, RZ, R1 ;  /* 0x000000ffff007224 */ /* 0x000fc600078e0001 */
[----:B------:R-:W-:-:S07]  /*0550*/  SHF.R.U32.HI R2, RZ, 0x5, R2 ;  /* 0x00000005ff027819 */ /* 0x000fce0000011602 */
.L_x_2:
[----:B------:R-:W-:-:S04]  /*0560*/  IADD3 R20, P0, R17, UR6, RZ ;  /* 0x0000000611147c10 */ /* 0x000fc8000ff1e0ff */
[----:B------:R-:W-:-:S06]  /*0570*/  IADD3.X R21, R23, UR7, RZ, P0, !PT ;  /* 0x0000000717157c10 */ /* 0x000fcc00087fe4ff */
[----:B------:R-:W2:Y:S01]  /*0580*/  LDG.E.CONSTANT R21, desc[UR4][R20.64] ;  /* 0x0000000414157981 */ /* 0x000ea2000c1e9900 */
[----:B------:R-:W-:Y:S01]  /*0590*/  IADD3 R17, P2, R17, 0x4, RZ ;  /* 0x0000000411117810 */ /* 0x000fe20007f5e0ff */
[----:B------:R-:W-:-:S03]  /*05a0*/  IMAD.MOV.U32 R5, RZ, RZ, RZ ;  /* 0x000000ffff057224 */ /* 0x000fc600078e00ff */
[----:B------:R-:W-:Y:S01]  /*05b0*/  ISETP.NE.U32.AND P0, PT, R17, 0x18, PT ;  /* 0x000000181100780c */ /* 0x000fe20003f05070 */
[----:B------:R-:W-:-:S05]  /*05c0*/  IMAD.X R23, RZ, RZ, R23, P2 ;  /* 0x000000ffff177224 */ /* 0x000fca00010e0617 */
[----:B------:R-:W-:Y:S01]  /*05d0*/  ISETP.NE.AND.EX P0, PT, R23, RZ, PT, P0 ;  /* 0x000000ff1700720c */ /* 0x000fe20003f05300 */
[----:B--2---:R-:W-:-:S05]  /*05e0*/  IMAD.WIDE.U32 R24, R26, R21, R4 ;  /* 0x000000151a187225 */ /* 0x004fca00078e0004 */
[----:B------:R0:W-:Y:S01]  /*05f0*/  STL [R0], R24 ;  /* 0x0000001800007387 */ /* 0x0001e20000100800 */
[----:B------:R-:W-:Y:S01]  /*0600*/  MOV R4, R25 ;  /* 0x0000001900047202 */ /* 0x000fe20000000f00 */
[----:B0-----:R-:W-:-:S05]  /*0610*/  VIADD R0, R0, 0x4 ;  /* 0x0000000400007836 */ /* 0x001fca0000000000 */
[----:B------:R-:W-:Y:S05]  /*0620*/  @P0 BRA `(.L_x_2) ;  /* 0xfffffffc00cc0947 */ /* 0x000fea000383ffff */
[----:B------:R-:W-:Y:S01]  /*0630*/  LOP3.LUT P0, RZ, R22, 0xf800000, RZ, 0xc0, !PT ;  /* 0x0f80000016ff7812 */ /* 0x000fe2000780c0ff */
[----:B------:R-:W-:Y:S01]  /*0640*/  IMAD R20, R2, -0x4, R1 ;  /* 0xfffffffc02147824 */ /* 0x000fe200078e0201 */
[----:B------:R0:W-:Y:S04]  /*0650*/  STL [R1+0x18], R4 ;  /* 0x0000180401007387 */ /* 0x0001e80000100800 */
[----:B------:R-:W2:Y:S04]  /*0660*/  LDL R0, [R20+0x14] ;  /* 0x0000140014007983 */ /* 0x000ea80000100800 */
[----:B------:R-:W2:Y:S04]  /*0670*/  LDL R5, [R20+0x18] ;  /* 0x0000180014057983 */ /* 0x000ea80000100800 */
[----:B------:R-:W3:Y:S01]  /*0680*/  @P0 LDL R2, [R20+0x10] ;  /* 0x0000100014020983 */ /* 0x000ee20000100800 */
[----:B------:R-:W-:Y:S01]  /*0690*/  UMOV UR6, 0x54442d19 ;  /* 0x54442d1900067882 */ /* 0x000fe20000000000 */
[----:B------:R-:W-:Y:S01]  /*06a0*/  UMOV UR7, 0x3bf921fb ;  /* 0x3bf921fb00077882 */ /* 0x000fe20000000000 */
[----:B--2---:R-:W-:-:S02]  /*06b0*/  SHF.L.W.U32.HI R5, R0, R3, R5 ;  /* 0x0000000300057219 */ /* 0x004fc40000010e05 */
[----:B---3--:R-:W-:Y:S02]  /*06c0*/  @P0 SHF.L.W.U32.HI R0, R2, R3, R0 ;  /* 0x0000000302000219 */ /* 0x008fe40000010e00 */
[----:B------:R-:W-:Y:S02]  /*06d0*/  ISETP.GE.AND P0, PT, R22, RZ, PT ;  /* 0x000000ff1600720c */ /* 0x000fe40003f06270 */
[C---:B------:R-:W-:Y:S01]  /*06e0*/  SHF.L.W.U32.HI R17, R0.reuse, 0x2, R5 ;  /* 0x0000000200117819 */ /* 0x040fe20000010e05 */
[----:B------:R-:W-:-:S03]  /*06f0*/  IMAD.SHL.U32 R0, R0, 0x4, RZ ;  /* 0x0000000400007824 */ /* 0x000fc600078e00ff */
[----:B------:R-:W-:Y:S02]  /*0700*/  SHF.R.S32.HI R3, RZ, 0x1f, R17 ;  /* 0x0000001fff037819 */ /* 0x000fe40000011411 */
[----:B------:R-:W-:Y:S02]  /*0710*/  LOP3.LUT R22, R17, R22, RZ, 0x3c, !PT ;  /* 0x0000001611167212 */ /* 0x000fe400078e3cff */
[C---:B------:R-:W-:Y:S02]  /*0720*/  LOP3.LUT R2, R3.reuse, R0, RZ, 0x3c, !PT ;  /* 0x0000000003027212 */ /* 0x040fe400078e3cff */
[----:B------:R-:W-:Y:S02]  /*0730*/  LOP3.LUT R3, R3, R17, RZ, 0x3c, !PT ;  /* 0x0000001103037212 */ /* 0x000fe400078e3cff */
[----:B------:R-:W-:Y:S02]  /*0740*/  SHF.R.U32.HI R0, RZ, 0x1e, R5 ;  /* 0x0000001eff007819 */ /* 0x000fe40000011605 */
[----:B------:R-:W-:-:S02]  /*0750*/  ISETP.GE.AND P2, PT, R22, RZ, PT ;  /* 0x000000ff1600720c */ /* 0x000fc40003f46270 */
[----:B------:R-:W1:Y:S01]  /*0760*/  I2F.F64.S64 R2, R2 ;  /* 0x0000000200027312 */ /* 0x000e620000301c00 */
[----:B------:R-:W-:-:S05]  /*0770*/  LEA.HI R17, R17, R0, RZ, 0x1 ;  /* 0x0000000011117211 */ /* 0x000fca00078f08ff */
[----:B------:R-:W-:-:S04]  /*0780*/  IMAD.MOV R0, RZ, RZ, -R17 ;  /* 0x000000ffff007224 */ /* 0x000fc800078e0a11 */
[----:B------:R-:W-:Y:S01]  /*0790*/  @!P0 IMAD.MOV.U32 R17, RZ, RZ, R0 ;  /* 0x000000ffff118224 */ /* 0x000fe200078e0000 */
[----:B-1----:R-:W-:-:S10]  /*07a0*/  DMUL R20, R2, UR6 ;  /* 0x0000000602147c28 */ /* 0x002fd40008000000 */
[----:B------:R-:W1:Y:S02]  /*07b0*/  F2F.F32.F64 R20, R20 ;  /* 0x0000001400147310 */ /* 0x000e640000301000 */
[----:B01----:R-:W-:-:S07]  /*07c0*/  FSEL R0, -R20, R20, !P2 ;  /* 0x0000001414007208 */ /* 0x003fce0005000100 */
.L_x_1:
[----:B------:R-:W-:Y:S05]  /*07d0*/  BSYNC B0 ;  /* 0x0000000000007941 */ /* 0x000fea0003800000 */
.L_x_0:
[----:B------:R-:W-:Y:S01]  /*07e0*/  LOP3.LUT R2, R17, 0x1, RZ, 0xc0, !PT ;  /* 0x0000000111027812 */ /* 0x000fe200078ec0ff */
[----:B------:R-:W-:Y:S01]  /*07f0*/  FMUL R20, R19, 0.63661974668502807617 ;  /* 0x3f22f98313147820 */ /* 0x000fe20000400000 */
[----:B------:R-:W-:Y:S01]  /*0800*/  FMUL.FTZ R21, R0, R0 ;  /* 0x0000000000157220 */ /* 0x000fe20000410000 */
[----:B------:R-:W-:Y:S01]  /*0810*/  LOP3.LUT P2, RZ, R17, 0x2, RZ, 0xc0, !PT ;  /* 0x0000000211ff7812 */ /* 0x000fe2000784c0ff */
[----:B------:R-:W-:Y:S01]  /*0820*/  FADD.FTZ R17, |R19|, -RZ ;  /* 0x800000ff13117221 */ /* 0x000fe20000010200 */
[----:B------:R-:W-:Y:S01]  /*0830*/  ISETP.NE.U32.AND P0, PT, R2, 0x1, PT ;  /* 0x000000010200780c */ /* 0x000fe20003f05070 */
[----:B------:R-:W-:Y:S01]  /*0840*/  IMAD.MOV.U32 R2, RZ, RZ, -0x46b2bead ;  /* 0xb94d4153ff027424 */ /* 0x000fe200078e00ff */
[----:B------:R-:W0:Y:S01]  /*0850*/  F2I.FTZ.NTZ R20, R20 ;  /* 0x0000001400147305 */ /* 0x000e220000213100 */
[----:B------:R-:W-:Y:S01]  /*0860*/  IMAD.MOV.U32 R3, RZ, RZ, 0x3c0885e4 ;  /* 0x3c0885e4ff037424 */ /* 0x000fe200078e00ff */
[----:B------:R-:W-:Y:S01]  /*0870*/  FSEL R0, R0, 1, P0 ;  /* 0x3f80000000007808 */ /* 0x000fe20000000000 */
[----:B------:R-:W-:Y:S08]  /*0880*/  BSSY B0, `(.L_x_3) ;  /* 0x0000047000007945 */ /* 0x000ff00003800000 */
[----:B------:R-:W-:Y:S01]  /*0890*/  @!P0 MOV R4, 0x37cbac00 ;  /* 0x37cbac0000048802 */ /* 0x000fe20000000f00 */
[----:B------:R-:W-:-:S04]  /*08a0*/  @!P0 IMAD.MOV.U32 R3, RZ, RZ, 0x3d2aaabb ;  /* 0x3d2aaabbff038424 */ /* 0x000fc800078e00ff */
[----:B------:R-:W-:Y:S01]  /*08b0*/  @!P0 FFMA.FTZ R2, R21, R4, -0.0013887860113754868507 ;  /* 0xbab607ed15028423 */ /* 0x000fe20000010004 */
[----:B------:R-:W-:Y:S02]  /*08c0*/  IMAD.MOV.U32 R4, RZ, RZ, -0x41d55558 ;  /* 0xbe2aaaa8ff047424 */ /* 0x000fe400078e00ff */
[----:B------:R-:W-:Y:S01]  /*08d0*/  @!P0 IMAD.MOV.U32 R4, RZ, RZ, -0x41000001 ;  /* 0xbeffffffff048424 */ /* 0x000fe200078e00ff */
[----:B------:R-:W-:Y:S01]  /*08e0*/  FSETP.GE.AND P0, PT, R17, 105615, PT ;  /* 0x47ce47801100780b */ /* 0x000fe20003f06000 */
[----:B------:R-:W-:Y:S01]  /*08f0*/  FFMA.FTZ R3, R21, R2, R3 ;  /* 0x0000000215037223 */ /* 0x000fe20000010003 */
[----:B0-----:R-:W-:-:S03]  /*0900*/  I2FP.F32.S32 R2, R20 ;  /* 0x0000001400027245 */ /* 0x001fc60000201400 */
[C---:B------:R-:W-:Y:S01]  /*0910*/  FFMA.FTZ R3, R21.reuse, R3, R4 ;  /* 0x0000000315037223 */ /* 0x040fe20000010004 */
[----:B------:R-:W-:Y:S01]  /*0920*/  FFMA.FTZ R21, R21, R0, RZ ;  /* 0x0000000015157223 */ /* 0x000fe200000100ff */
[----:B------:R-:W-:-:S03]  /*0930*/  FFMA.FTZ R5, R2, -1.5707962512969970703, R19 ;  /* 0xbfc90fda02057823 */ /* 0x000fc60000010013 */
[----:B------:R-:W-:Y:S01]  /*0940*/  FFMA.FTZ R0, R21, R3, R0 ;  /* 0x0000000315007223 */ /* 0x000fe20000010000 */
[----:B------:R-:W-:-:S03]  /*0950*/  FFMA.FTZ R5, R2, -7.5497894158615963534e-08, R5 ;  /* 0xb3a2216802057823 */ /* 0x000fc60000010005 */
[----:B------:R-:W-:Y:S01]  /*0960*/  @P2 FFMA.FTZ R0, R0, -1, RZ ;  /* 0xbf80000000002823 */ /* 0x000fe200000100ff */
[----:B------:R-:W-:Y:S01]  /*0970*/  FFMA.FTZ R2, R2, -5.3903029534742383927e-15, R5 ;  /* 0xa7c234c502027823 */ /* 0x000fe20000010005 */
[----:B------:R-:W-:Y:S06]  /*0980*/  @!P0 BRA `(.L_x_4) ;  /* 0x0000000000d88947 */ /* 0x000fec0003800000 */
[----:B------:R-:W-:-:S13]  /*0990*/  FSETP.NEU.AND P0, PT, R17, +INF , PT ;  /* 0x7f8000001100780b */ /* 0x000fda0003f0d000 */
[----:B------:R-:W-:Y:S01]  /*09a0*/  @!P0 FMUL.FTZ R2, RZ, R19 ;  /* 0x00000013ff028220 */ /* 0x000fe20000410000 */
[----:B------:R-:W-:Y:S01]  /*09b0*/  @!P0 IMAD.MOV.U32 R20, RZ, RZ, RZ ;  /* 0x000000ffff148224 */ /* 0x000fe200078e00ff */
[----:B------:R-:W-:Y:S06]  /*09c0*/  @!P0 BRA `(.L_x_4) ;  /* 0x0000000000c88947 */ /* 0x000fec0003800000 */
[----:B------:R-:W-:Y:S01]  /*09d0*/  SHF.R.U32.HI R17, RZ, 0x17, R19 ;  /* 0x00000017ff117819 */ /* 0x000fe20000011613 */
[----:B------:R-:W-:Y:S01]  /*09e0*/  IMAD.SHL.U32 R5, R19, 0x100, RZ ;  /* 0x0000010013057824 */ /* 0x000fe200078e00ff */
[----:B------:R-:W-:Y:S01]  /*09f0*/  HFMA2.MMA R3, -RZ, RZ, 0, 0 ;  /* 0x00000000ff037435 */ /* 0x000fe200000001ff */
        /* <DEDUP_REMOVED lines=8> */
.L_x_5:
        /* <DEDUP_REMOVED lines=24> */
[C-C-:B------:R-:W-:Y:S01]  /*0c00*/  SHF.L.W.U32.HI R20, R2.reuse, 0x2, R5.reuse ;  /* 0x0000000202147819 */ /* 0x140fe20000010e05 */
[----:B------:R-:W-:Y:S01]  /*0c10*/  IMAD.SHL.U32 R2, R2, 0x4, RZ ;  /* 0x0000000402027824 */ /* 0x000fe200078e00ff */
[----:B------:R-:W-:Y:S02]  /*0c20*/  SHF.R.U32.HI R5, RZ, 0x1e, R5 ;  /* 0x0000001eff057819 */ /* 0x000fe40000011605 */
[----:B------:R-:W-:Y:S02]  /*0c30*/  SHF.R.S32.HI R3, RZ, 0x1f, R20 ;  /* 0x0000001fff037819 */ /* 0x000fe40000011414 */
[----:B------:R-:W-:-:S02]  /*0c40*/  LOP3.LUT R19, R20, R19, RZ, 0x3c, !PT ;  /* 0x0000001314137212 */ /* 0x000fc400078e3cff */
[C---:B------:R-:W-:Y:S02]  /*0c50*/  LOP3.LUT R2, R3.reuse, R2, RZ, 0x3c, !PT ;  /* 0x0000000203027212 */ /* 0x040fe400078e3cff */
[----:B------:R-:W-:Y:S02]  /*0c60*/  LOP3.LUT R3, R3, R20, RZ, 0x3c, !PT ;  /* 0x0000001403037212 */ /* 0x000fe400078e3cff */
[----:B------:R-:W-:Y:S02]  /*0c70*/  LEA.HI R20, R20, R5, RZ, 0x1 ;  /* 0x0000000514147211 */ /* 0x000fe400078f08ff */
[----:B------:R-:W-:Y:S02]  /*0c80*/  ISETP.GE.AND P2, PT, R19, RZ, PT ;  /* 0x000000ff1300720c */ /* 0x000fe40003f46270 */
[----:B------:R-:W1:Y:S01]  /*0c90*/  I2F.F64.S64 R2, R2 ;  /* 0x0000000200027312 */ /* 0x000e620000301c00 */
[----:B0-----:R-:W-:-:S04]  /*0ca0*/  IMAD.MOV R4, RZ, RZ, -R20 ;  /* 0x000000ffff047224 */ /* 0x001fc800078e0a14 */
[----:B------:R-:W-:Y:S01]  /*0cb0*/  @!P0 IMAD.MOV.U32 R20, RZ, RZ, R4 ;  /* 0x000000ffff148224 */ /* 0x000fe200078e0004 */
[----:B-1----:R-:W-:-:S10]  /*0cc0*/  DMUL R22, R2, UR6 ;  /* 0x0000000602167c28 */ /* 0x002fd40008000000 */
[----:B------:R-:W0:Y:S02]  /*0cd0*/  F2F.F32.F64 R22, R22 ;  /* 0x0000001600167310 */ /* 0x000e240000301000 */
[----:B0-----:R-:W-:-:S07]  /*0ce0*/  FSEL R2, -R22, R22, !P2 ;  /* 0x0000001616027208 */ /* 0x001fce0005000100 */
.L_x_4:
[----:B------:R-:W-:Y:S05]  /*0cf0*/  BSYNC B0 ;  /* 0x0000000000007941 */ /* 0x000fea0003800000 */
.L_x_3:
[----:B------:R-:W-:Y:S01]  /*0d00*/  ISETP.GE.AND P2, PT, R18, 0x40, PT ;  /* 0x000000401200780c */ /* 0x000fe20003f46270 */
[----:B------:R-:W-:-:S12]  /*0d10*/  IMAD.MOV.U32 R18, RZ, RZ, RZ ;  /* 0x000000ffff127224 */ /* 0x000fd800078e00ff */
[----:B------:R0:W2:Y:S01]  /*0d20*/  @!P2 LDG.E.EL R18, desc[UR4][R6.64] ;  /* 0x000000040612a981 */ /* 0x0000a2000c2e1900 */
[----:B------:R-:W-:Y:S01]  /*0d30*/  LOP3.LUT R3, R20, 0x1, RZ, 0xc0, !PT ;  /* 0x0000000114037812 */ /* 0x000fe200078ec0ff */
[----:B------:R-:W-:Y:S01]  /*0d40*/  IMAD.MOV.U32 R17, RZ, RZ, RZ ;  /* 0x000000ffff117224 */ /* 0x000fe200078e00ff */
[----:B------:R-:W-:Y:S02]  /*0d50*/  IADD3 R5, R8, 0x40, RZ ;  /* 0x0000004008057810 */ /* 0x000fe40007ffe0ff */
[----:B------:R-:W-:Y:S01]  /*0d60*/  ISETP.NE.U32.AND P3, PT, R3, 0x1, PT ;  /* 0x000000010300780c */ /* 0x000fe20003f65070 */
[----:B------:R-:W-:Y:S02]  /*0d70*/  FMUL.FTZ R19, R2, R2 ;  /* 0x0000000202137220 */ /* 0x000fe40000410000 */
[----:B------:R-:W-:Y:S01]  /*0d80*/  IMAD.WIDE R4, R5, 0x2, R12 ;  /* 0x0000000205047825 */ /* 0x000fe200078e020c */
[----:B------:R-:W-:Y:S01]  /*0d90*/  LOP3.LUT P0, RZ, R20, 0x2, RZ, 0xc0, !PT ;  /* 0x0000000214ff7812 */ /* 0x000fe2000780c0ff */
[----:B------:R-:W-:Y:S01]  /*0da0*/  BSSY B0, `(.L_x_6) ;  /* 0x0000051000007945 */ /* 0x000fe20003800000 */
[----:B------:R-:W5:Y:S01]  /*0db0*/  @!P2 LDG.E.EL R17, desc[UR4][R14.64] ;  /* 0x000000040e11a981 */ /* 0x000f62000c2e1900 */
[----:B------:R-:W-:-:S02]  /*0dc0*/  IMAD.MOV.U32 R13, RZ, RZ, RZ ;  /* 0x000000ffff0d7224 */ /* 0x000fc400078e00ff */
[----:B0-----:R-:W-:-:S04]  /*0dd0*/  IMAD.MOV.U32 R6, RZ, RZ, -0x46b2bead ;  /* 0xb94d4153ff067424 */ /* 0x001fc800078e00ff */
[----:B------:R-:W-:Y:S01]  /*0de0*/  @!P3 IMAD.MOV.U32 R12, RZ, RZ, 0x37cbac00 ;  /* 0x37cbac00ff0cb424 */ /* 0x000fe200078e00ff */
[----:B------:R0:W5:Y:S01]  /*0df0*/  @!P2 LDG.E R13, desc[UR4][R4.64] ;  /* 0x00000004040da981 */ /* 0x000162000c1e1900 */
[----:B------:R-:W-:Y:S02]  /*0e00*/  IMAD.MOV.U32 R7, RZ, RZ, 0x3c0885e4 ;  /* 0x3c0885e4ff077424 */ /* 0x000fe400078e00ff */
[----:B------:R-:W-:Y:S01]  /*0e10*/  @!P3 FFMA.FTZ R6, R19, R12, -0.0013887860113754868507 ;  /* 0xbab607ed1306b423 */ /* 0x000fe2000001000c */
[----:B------:R-:W-:Y:S02]  /*0e20*/  @!P3 MOV R7, 0x3d2aaabb ;  /* 0x3d2aaabb0007b802 */ /* 0x000fe40000000f00 */
[----:B------:R-:W-:Y:S01]  /*0e30*/  FSEL R2, R2, 1, P3 ;  /* 0x3f80000002027808 */ /* 0x000fe20001800000 */
[----:B0-----:R-:W-:Y:S02]  /*0e40*/  IMAD.MOV.U32 R4, RZ, RZ, -0x41d55558 ;  /* 0xbe2aaaa8ff047424 */ /* 0x001fe400078e00ff */
[----:B------:R-:W-:-:S02]  /*0e50*/  @!P3 IMAD.MOV.U32 R4, RZ, RZ, -0x41000001 ;  /* 0xbeffffffff04b424 */ /* 0x000fc400078e00ff */
[----:B------:R-:W-:-:S04]  /*0e60*/  FFMA.FTZ R7, R19, R6, R7 ;  /* 0x0000000613077223 */ /* 0x000fc80000010007 */
[C---:B------:R-:W-:Y:S01]  /*0e70*/  FFMA.FTZ R7, R19.reuse, R7, R4 ;  /* 0x0000000713077223 */ /* 0x040fe20000010004 */
[----:B------:R-:W-:-:S04]  /*0e80*/  FFMA.FTZ R19, R19, R2, RZ ;  /* 0x0000000213137223 */ /* 0x000fc800000100ff */
[----:B------:R-:W-:Y:S01]  /*0e90*/  FFMA.FTZ R2, R19, R7, R2 ;  /* 0x0000000713027223 */ /* 0x000fe20000010002 */
[----:B------:R-:W-:-:S03]  /*0ea0*/  SHF.R.S32.HI R15, RZ, 0x1f, R8 ;  /* 0x0000001fff0f7819 */ /* 0x000fc60000011408 */
[----:B------:R-:W-:Y:S01]  /*0eb0*/  @P0 FFMA.FTZ R2, R2, -1, RZ ;  /* 0xbf80000002020823 */ /* 0x000fe200000100ff */
[----:B--2---:R-:W-:-:S06]  /*0ec0*/  FMUL R3, R18, 0.63661974668502807617 ;  /* 0x3f22f98312037820 */ /* 0x004fcc0000400000 */
[----:B------:R-:W0:Y:S01]  /*0ed0*/  F2I.FTZ.NTZ R3, R3 ;  /* 0x0000000300037305 */ /* 0x000e220000213100 */
[----:B------:R-:W-:-:S05]  /*0ee0*/  FADD.FTZ R12, |R18|, -RZ ;  /* 0x800000ff120c7221 */ /* 0x000fca0000010200 */
[----:B------:R-:W-:Y:S02]  /*0ef0*/  FSETP.GE.AND P3, PT, R12, 105615, PT ;  /* 0x47ce47800c00780b */ /* 0x000fe40003f66000 */
[----:B0-----:R-:W-:-:S05]  /*0f00*/  I2FP.F32.S32 R5, R3 ;  /* 0x0000000300057245 */ /* 0x001fca0000201400 */
[----:B------:R-:W-:-:S04]  /*0f10*/  FFMA.FTZ R6, R5, -1.5707962512969970703, R18 ;  /* 0xbfc90fda05067823 */ /* 0x000fc80000010012 */
[----:B------:R-:W-:-:S04]  /*0f20*/  FFMA.FTZ R6, R5, -7.5497894158615963534e-08, R6 ;  /* 0xb3a2216805067823 */ /* 0x000fc80000010006 */
        /* <DEDUP_REMOVED lines=17> */
.L_x_8:
        /* <DEDUP_REMOVED lines=39> */
.L_x_7:
[----:B------:R-:W-:Y:S05]  /*12b0*/  BSYNC B0 ;  /* 0x0000000000007941 */ /* 0x000fea0003800000 */
.L_x_6:
[----:B------:R-:W-:Y:S01]  /*12c0*/  LOP3.LUT R4, R3, 0x1, RZ, 0xc0, !PT ;  /* 0x0000000103047812 */ /* 0x000fe200078ec0ff */
[----:B-----5:R-:W-:Y:S01]  /*12d0*/  FMUL R12, R17, 0.63661974668502807617 ;  /* 0x3f22f983110c7820 */ /* 0x020fe20000400000 */
[----:B------:R-:W-:Y:S01]  /*12e0*/  FMUL.FTZ R19, R5, R5 ;  /* 0x0000000505137220 */ /* 0x000fe20000410000 */
[----:B------:R-:W-:Y:S01]  /*12f0*/  FADD.FTZ R18, |R17|, -RZ ;  /* 0x800000ff11127221 */ /* 0x000fe20000010200 */
[----:B------:R-:W-:Y:S01]  /*1300*/  ISETP.NE.U32.AND P3, PT, R4, 0x1, PT ;  /* 0x000000010400780c */ /* 0x000fe20003f65070 */
[----:B------:R-:W-:Y:S01]  /*1310*/  IMAD.MOV.U32 R4, RZ, RZ, -0x46b2bead ;  /* 0xb94d4153ff047424 */ /* 0x000fe200078e00ff */
[----:B------:R-:W-:Y:S01]  /*1320*/  MOV R7, 0x3c0885e4 ;  /* 0x3c0885e400077802 */ /* 0x000fe20000000f00 */
[----:B------:R-:W0:Y:S01]  /*1330*/  F2I.FTZ.NTZ R12, R12 ;  /* 0x0000000c000c7305 */ /* 0x000e220000213100 */
[----:B------:R-:W-:Y:S01]  /*1340*/  LOP3.LUT P0, RZ, R3, 0x2, RZ, 0xc0, !PT ;  /* 0x0000000203ff7812 */ /* 0x000fe2000780c0ff */
[----:B------:R-:W-:Y:S01]  /*1350*/  BSSY B0, `(.L_x_9) ;  /* 0x0000047000007945 */ /* 0x000fe20003800000 */
[----:B------:R-:W-:-:S05]  /*1360*/  FSEL R3, R5, 1, P3 ;  /* 0x3f80000005037808 */ /* 0x000fca0001800000 */
[C---:B------:R-:W-:Y:S02]  /*1370*/  FFMA.FTZ R14, R19.reuse, R3, RZ ;  /* 0x00000003130e7223 */ /* 0x040fe400000100ff */
[----:B------:R-:W-:Y:S02]  /*1380*/  @!P3 IMAD.MOV.U32 R6, RZ, RZ, 0x37cbac00 ;  /* 0x37cbac00ff06b424 */ /* 0x000fe400078e00ff */
[----:B------:R-:W-:Y:S02]  /*1390*/  @!P3 IMAD.MOV.U32 R7, RZ, RZ, 0x3d2aaabb ;  /* 0x3d2aaabbff07b424 */ /* 0x000fe400078e00ff */
[C---:B------:R-:W-:Y:S01]  /*13a0*/  @!P3 FFMA.FTZ R4, R19.reuse, R6, -0.0013887860113754868507 ;  /* 0xbab607ed1304b423 */ /* 0x040fe20000010006 */
[----:B------:R-:W-:Y:S02]  /*13b0*/  IMAD.MOV.U32 R6, RZ, RZ, -0x41d55558 ;  /* 0xbe2aaaa8ff067424 */ /* 0x000fe400078e00ff */
[----:B------:R-:W-:Y:S01]  /*13c0*/  @!P3 IMAD.MOV.U32 R6, RZ, RZ, -0x41000001 ;  /* 0xbeffffffff06b424 */ /* 0x000fe200078e00ff */
[----:B------:R-:W-:Y:S01]  /*13d0*/  FSETP.GE.AND P3, PT, R18, 105615, PT ;  /* 0x47ce47801200780b */ /* 0x000fe20003f66000 */
[----:B------:R-:W-:Y:S01]  /*13e0*/  FFMA.FTZ R7, R19, R4, R7 ;  /* 0x0000000413077223 */ /* 0x000fe20000010007 */
[----:B0-----:R-:W-:-:S03]  /*13f0*/  I2FP.F32.S32 R4, R12 ;  /* 0x0000000c00047245 */ /* 0x001fc60000201400 */
[----:B------:R-:W-:Y:S02]  /*1400*/  FFMA.FTZ R6, R19, R7, R6 ;  /* 0x0000000713067223 */ /* 0x000fe40000010006 */
[----:B------:R-:W-:Y:S02]  /*1410*/  FFMA.FTZ R5, R4, -1.5707962512969970703, R17 ;  /* 0xbfc90fda04057823 */ /* 0x000fe40000010011 */
[----:B------:R-:W-:Y:S02]  /*1420*/  FFMA.FTZ R3, R14, R6, R3 ;  /* 0x000000060e037223 */ /* 0x000fe40000010003 */
[C---:B------:R-:W-:Y:S02]  /*1430*/  FFMA.FTZ R5, R4.reuse, -7.5497894158615963534e-08, R5 ;  /* 0xb3a2216804057823 */ /* 0x040fe40000010005 */
[----:B------:R-:W-:Y:S02]  /*1440*/  @P0 FFMA.FTZ R3, R3, -1, RZ ;  /* 0xbf80000003030823 */ /* 0x000fe400000100ff */
[----:B------:R-:W-:Y:S01]  /*1450*/  FFMA.FTZ R4, R4, -5.3903029534742383927e-15, R5 ;  /* 0xa7c234c504047823 */ /* 0x000fe20000010005 */
[----:B------:R-:W-:Y:S06]  /*1460*/  @!P3 BRA `(.L_x_10) ;  /* 0x0000000000d4b947 */ /* 0x000fec0003800000 */
[----:B------:R-:W-:-:S13]  /*1470*/  FSETP.NEU.AND P0, PT, R18, +INF , PT ;  /* 0x7f8000001200780b */ /* 0x000fda0003f0d000 */
[----:B------:R-:W-:Y:S01]  /*1480*/  @!P0 FMUL.FTZ R4, RZ, R17 ;  /* 0x00000011ff048220 */ /* 0x000fe20000410000 */
[----:B------:R-:W-:Y:S01]  /*1490*/  @!P0 IMAD.MOV.U32 R12, RZ, RZ, RZ ;  /* 0x000000ffff0c8224 */ /* 0x000fe200078e00ff */
[----:B------:R-:W-:Y:S06]  /*14a0*/  @!P0 BRA `(.L_x_10) ;  /* 0x0000000000c48947 */ /* 0x000fec0003800000 */
[----:B------:R-:W-:Y:S01]  /*14b0*/  SHF.R.U32.HI R14, RZ, 0x17, R17 ;  /* 0x00000017ff0e7819 */ /* 0x000fe20000011611 */
[----:B------:R-:W-:Y:S01]  /*14c0*/  IMAD.MOV.U32 R6, RZ, RZ, RZ ;  /* 0x000000ffff067224 */ /* 0x000fe200078e00ff */
[----:B------:R-:W-:Y:S02]  /*14d0*/  SHF.L.U32 R5, R17, 0x8, RZ ;  /* 0x0000000811057819 */ /* 0x000fe400000006ff */
[----:B------:R-:W-:Y:S02]  /*14e0*/  CS2R R22, SRZ ;  /* 0x0000000000167805 */ /* 0x000fe4000001ff00 */
[----:B------:R-:W-:Y:S01]  /*14f0*/  LOP3.LUT R4, R14, 0xe0, RZ, 0xc0, !PT ;  /* 0x000000e00e047812 */ /* 0x000fe200078ec0ff */
[----:B------:R-:W-:Y:S01]  /*1500*/  ULDC.64 UR6, c[0x4][0x8] ;  /* 0x0100020000067ab9 */ /* 0x000fe20000000a00 */
[----:B------:R-:W-:-:S03]  /*1510*/  LOP3.LUT R5, R5, 0x80000000, RZ, 0xfc, !PT ;  /* 0x8000000005057812 */ /* 0x000fc600078efcff */
[----:B------:R-:W-:Y:S02]  /*1520*/  VIADD R12, R4, 0xffffff80 ;  /* 0xffffff80040c7836 */ /* 0x000fe40000000000 */
[----:B------:R-:W-:-:S03]  /*1530*/  IMAD.MOV.U32 R4, RZ, RZ, R1 ;  /* 0x000000ffff047224 */ /* 0x000fc600078e0001 */
[----:B------:R-:W-:-:S07]  /*1540*/  SHF.R.U32.HI R12, RZ, 0x5, R12 ;  /* 0x00000005ff0c7819 */ /* 0x000fce000001160c */
.L_x_11:
        /* <DEDUP_REMOVED lines=39> */
.L_x_10:
[----:B------:R-:W-:Y:S05]  /*17c0*/  BSYNC B0 ;  /* 0x0000000000007941 */ /* 0x000fea0003800000 */
.L_x_9:
        /* <DEDUP_REMOVED lines=8> */
[----:B------:R-:W-:Y:S01]  /*1850*/  MOV R6, 0x3c0885e4 ;  /* 0x3c0885e400067802 */ /* 0x000fe20000000f00 */
[----:B------:R-:W-:Y:S01]  /*1860*/  BSSY B0, `(.L_x_12) ;  /* 0x0000049000007945 */ /* 0x000fe20003800000 */
[----:B------:R-:W-:-:S05]  /*1870*/  FSEL R4, R4, 1, P3 ;  /* 0x3f80000004047808 */ /* 0x000fca0001800000 */
[----:B------:R-:W-:-:S03]  /*1880*/  FFMA.FTZ R19, R14, R4, RZ ;  /* 0x000000040e137223 */ /* 0x000fc600000100ff */
[----:B------:R-:W-:Y:S02]  /*1890*/  @!P3 IMAD.MOV.U32 R7, RZ, RZ, 0x37cbac00 ;  /* 0x37cbac00ff07b424 */ /* 0x000fe400078e00ff */
[----:B------:R-:W-:Y:S02]  /*18a0*/  @!P3 IMAD.MOV.U32 R6, RZ, RZ, 0x3d2aaabb ;  /* 0x3d2aaabbff06b424 */ /* 0x000fe400078e00ff */
[----:B------:R-:W-:Y:S01]  /*18b0*/  @!P3 FFMA.FTZ R5, R14, R7, -0.0013887860113754868507 ;  /* 0xbab607ed0e05b423 */ /* 0x000fe20000010007 */
        /* <DEDUP_REMOVED lines=18> */
[----:B------:R-:W-:Y:S01]  /*19e0*/  SHF.L.U32 R7, R16, 0x8, RZ ;  /* 0x0000000810077819 */ /* 0x000fe200000006ff */
        /* <DEDUP_REMOVED lines=8> */
.L_x_14:
[----:B------:R-:W-:-:S04]  /*1a70*/  IADD3 R18, P0, R17, UR6, RZ ;  /* 0x0000000611127c10 */ /* 0x000fc8000ff1e0ff */
[----:B------:R-:W-:-:S05]  /*1a80*/  IADD3.X R19, R22, UR7, RZ, P0, !PT ;  /* 0x0000000716137c10 */ /* 0x000fca00087fe4ff */
[----:B------:R0:W2:Y:S01]  /*1a90*/  LDG.E.CONSTANT R20, desc[UR4][R18.64] ;  /* 0x0000000412147981 */ /* 0x0000a2000c1e9900 */
[----:B------:R-:W-:-:S04]  /*1aa0*/  IADD3 R17, P3, R17, 0x4, RZ ;  /* 0x0000000411117810 */ /* 0x000fc80007f7e0ff */
[----:B------:R-:W-:Y:S01]  /*1ab0*/  ISETP.NE.U32.AND P0, PT, R17, 0x18, PT ;  /* 0x000000181100780c */ /* 0x000fe20003f05070 */
[----:B------:R-:W-:Y:S01]  /*1ac0*/  IMAD.X R22, RZ, RZ, R22, P3 ;  /* 0x000000ffff167224 */ /* 0x000fe200018e0616 */
[----:B0-----:R-:W-:Y:S01]  /*1ad0*/  MOV R18, R12 ;  /* 0x0000000c00127202 */ /* 0x001fe20000000f00 */
[----:B------:R-:W-:-:S03]  /*1ae0*/  IMAD.MOV.U32 R19, RZ, RZ, RZ ;  /* 0x000000ffff137224 */ /* 0x000fc600078e00ff */
[----:B------:R-:W-:Y:S01]  /*1af0*/  ISETP.NE.AND.EX P0, PT, R22, RZ, PT, P0 ;  /* 0x000000ff1600720c */ /* 0x000fe20003f05300 */
[----:B--2---:R-:W-:-:S04]  /*1b00*/  IMAD.WIDE.U32 R20, R7, R20, R18 ;  /* 0x0000001407147225 */ /* 0x004fc800078e0012 */
[----:B------:R-:W-:Y:S01]  /*1b10*/  IMAD.MOV.U32 R12, RZ, RZ, R21 ;  /* 0x000000ffff0c7224 */ /* 0x000fe200078e0015 */
[----:B------:R0:W-:Y:S02]  /*1b20*/  STL [R5], R20 ;  /* 0x0000001405007387 */ /* 0x0001e40000100800 */
        /* <DEDUP_REMOVED lines=15> */
[----:B0-----:R-:W-:Y:S02]  /*1c20*/  SHF.R.U32.HI R12, RZ, 0x1e, R5 ;  /* 0x0000001eff0c7819 */ /* 0x001fe40000011605 */
[----:B------:R-:W-:Y:S02]  /*1c30*/  SHF.R.S32.HI R7, RZ, 0x1f, R17 ;  /* 0x0000001fff077819 */ /* 0x000fe40000011411 */
[----:B------:R-:W-:-:S02]  /*1c40*/  LOP3.LUT R16, R17, R16, RZ, 0x3c, !PT ;  /* 0x0000001011107212 */ /* 0x000fc400078e3cff */
[C---:B------:R-:W-:Y:S02]  /*1c50*/  LOP3.LUT R6, R7.reuse, R6, RZ, 0x3c, !PT ;  /* 0x0000000607067212 */ /* 0x040fe400078e3cff */
[----:B------:R-:W-:Y:S02]  /*1c60*/  LOP3.LUT R7, R7, R17, RZ, 0x3c, !PT ;  /* 0x0000001107077212 */ /* 0x000fe400078e3cff */
[----:B------:R-:W-:Y:S02]  /*1c70*/  LEA.HI R17, R17, R12, RZ, 0x1 ;  /* 0x0000000c11117211 */ /* 0x000fe400078f08ff */
[----:B------:R-:W-:Y:S02]  /*1c80*/  ISETP.GE.AND P3, PT, R16, RZ, PT ;  /* 0x000000ff1000720c */ /* 0x000fe40003f66270 */
[----:B------:R-:W0:Y:S01]  /*1c90*/  I2F.F64.S64 R6, R6 ;  /* 0x0000000600067312 */ /* 0x000e220000301c00 */
[----:B------:R-:W-:-:S05]  /*1ca0*/  IADD3 R5, -R17, RZ, RZ ;  /* 0x000000ff11057210 */ /* 0x000fca0007ffe1ff */
[----:B------:R-:W-:Y:S01]  /*1cb0*/  @!P0 IMAD.MOV.U32 R17, RZ, RZ, R5 ;  /* 0x000000ffff118224 */ /* 0x000fe200078e0005 */
[----:B0-----:R-:W-:-:S10]  /*1cc0*/  DMUL R18, R6, UR6 ;  /* 0x0000000606127c28 */ /* 0x001fd40008000000 */
[----:B------:R-:W0:Y:S02]  /*1cd0*/  F2F.F32.F64 R18, R18 ;  /* 0x0000001200127310 */ /* 0x000e240000301000 */
[----:B0-----:R-:W-:-:S07]  /*1ce0*/  FSEL R5, -R18, R18, !P3 ;  /* 0x0000001212057208 */ /* 0x001fce0005800100 */
.L_x_13:
[----:B------:R-:W-:Y:S05]  /*1cf0*/  BSYNC B0 ;  /* 0x0000000000007941 */ /* 0x000fea0003800000 */
.L_x_12:
[----:B------:R-:W-:Y:S01]  /*1d00*/  LOP3.LUT R6, R17, 0x1, RZ, 0xc0, !PT ;  /* 0x0000000111067812 */ /* 0x000fe200078ec0ff */
[----:B------:R-:W-:Y:S01]  /*1d10*/  FMUL R14, R11, 0.63661974668502807617 ;  /* 0x3f22f9830b0e7820 */ /* 0x000fe20000400000 */
[----:B------:R-:W-:Y:S02]  /*1d20*/  VIADD R17, R17, 0x1 ;  /* 0x0000000111117836 */ /* 0x000fe40000000000 */
[----:B------:R-:W-:Y:S01]  /*1d30*/  FMUL.FTZ R19, R5, R5 ;  /* 0x0000000505137220 */ /* 0x000fe20000410000 */
[----:B------:R-:W-:Y:S01]  /*1d40*/  ISETP.NE.U32.AND P3, PT, R6, 0x1, PT ;  /* 0x000000010600780c */ /* 0x000fe20003f65070 */
[----:B------:R-:W-:Y:S01]  /*1d50*/  IMAD.MOV.U32 R7, RZ, RZ, 0x3c0885e4 ;  /* 0x3c0885e4ff077424 */ /* 0x000fe200078e00ff */
[----:B------:R-:W-:Y:S01]  /*1d60*/  BSSY B0, `(.L_x_15) ;  /* 0x000004c000007945 */ /* 0x000fe20003800000 */
[----:B------:R-:W0:Y:S01]  /*1d70*/  F2I.FTZ.NTZ R14, R14 ;  /* 0x0000000e000e7305 */ /* 0x000e220000213100 */
[----:B------:R-:W-:Y:S01]  /*1d80*/  LOP3.LUT P0, RZ, R17, 0x2, RZ, 0xc0, !PT ;  /* 0x0000000211ff7812 */ /* 0x000fe2000780c0ff */
[----:B------:R-:W-:Y:S01]  /*1d90*/  FADD.FTZ R17, |R11|, -RZ ;  /* 0x800000ff0b117221 */ /* 0x000fe20000010200 */
[----:B------:R-:W-:Y:S01]  /*1da0*/  IMAD.MOV.U32 R6, RZ, RZ, -0x46b2bead ;  /* 0xb94d4153ff067424 */ /* 0x000fe200078e00ff */
[----:B------:R-:W-:-:S05]  /*1db0*/  FSEL R5, R5, 1, !P3 ;  /* 0x3f80000005057808 */ /* 0x000fca0005800000 */
[----:B------:R-:W-:Y:S01]  /*1dc0*/  FFMA.FTZ R16, R19, R5, RZ ;  /* 0x0000000513107223 */ /* 0x000fe200000100ff */
[----:B------:R-:W-:Y:S01]  /*1dd0*/  @P3 IMAD.MOV.U32 R12, RZ, RZ, 0x37cbac00 ;  /* 0x37cbac00ff0c3424 */ /* 0x000fe200078e00ff */
[----:B------:R-:W-:-:S03]  /*1de0*/  @P3 MOV R7, 0x3d2aaabb ;  /* 0x3d2aaabb00073802 */ /* 0x000fc60000000f00 */
[----:B------:R-:W-:Y:S01]  /*1df0*/  @P3 FFMA.FTZ R6, R19, R12, -0.0013887860113754868507 ;  /* 0xbab607ed13063423 */ /* 0x000fe2000001000c */
[----:B------:R-:W-:Y:S02]  /*1e00*/  IMAD.MOV.U32 R12, RZ, RZ, -0x41d55558 ;  /* 0xbe2aaaa8ff0c7424 */ /* 0x000fe400078e00ff */
[----:B------:R-:W-:Y:S01]  /*1e10*/  @P3 IMAD.MOV.U32 R12, RZ, RZ, -0x41000001 ;  /* 0xbeffffffff0c3424 */ /* 0x000fe200078e00ff */
        /* <DEDUP_REMOVED lines=16> */
[----:B------:R-:W-:Y:S01]  /*1f20*/  CS2R R22, SRZ ;  /* 0x0000000000167805 */ /* 0x000fe2000001ff00 */
[----:B------:R-:W-:Y:S01]  /*1f30*/  IMAD.MOV.U32 R12, RZ, RZ, RZ ;  /* 0x000000ffff0c7224 */ /* 0x000fe200078e00ff */
[----:B------:R-:W-:Y:S01]  /*1f40*/  LOP3.LUT R6, R20, 0xe0, RZ, 0xc0, !PT ;  /* 0x000000e014067812 */ /* 0x000fe200078ec0ff */
[----:B------:R-:W-:Y:S01]  /*1f50*/  IMAD.MOV.U32 R7, RZ, RZ, R1 ;  /* 0x000000ffff077224 */ /* 0x000fe200078e0001 */
[----:B------:R-:W-:Y:S01]  /*1f60*/  LOP3.LUT R21, R14, 0x80000000, RZ, 0xfc, !PT ;  /* 0x800000000e157812 */ /* 0x000fe200078efcff */
[----:B------:R-:W-:Y:S01]  /*1f70*/  ULDC.64 UR6, c[0x4][0x8] ;  /* 0x0100020000067ab9 */ /* 0x000fe20000000a00 */
[----:B------:R-:W-:-:S04]  /*1f80*/  IADD3 R6, R6, -0x80, RZ ;  /* 0xffffff8006067810 */ /* 0x000fc80007ffe0ff */
[----:B------:R-:W-:-:S07]  /*1f90*/  SHF.R.U32.HI R6, RZ, 0x5, R6 ;  /* 0x00000005ff067819 */ /* 0x000fce0000011606 */
.L_x_17:
[----:B------:R-:W-:-:S04]  /*1fa0*/  IADD3 R16, P0, R22, UR6, RZ ;  /* 0x0000000616107c10 */ /* 0x000fc8000ff1e0ff */
[----:B------:R-:W-:-:S05]  /*1fb0*/  IADD3.X R17, R23, UR7, RZ, P0, !PT ;  /* 0x0000000717117c10 */ /* 0x000fca00087fe4ff */
[----:B------:R0:W2:Y:S01]  /*1fc0*/  LDG.E.CONSTANT R18, desc[UR4][R16.64] ;  /* 0x0000000410127981 */ /* 0x0000a2000c1e9900 */
[----:B------:R-:W-:-:S04]  /*1fd0*/  IADD3 R22, P3, R22, 0x4, RZ ;  /* 0x0000000416167810 */ /* 0x000fc80007f7e0ff */
[----:B------:R-:W-:Y:S01]  /*1fe0*/  ISETP.NE.U32.AND P0, PT, R22, 0x18, PT ;  /* 0x000000181600780c */ /* 0x000fe20003f05070 */
[----:B------:R-:W-:Y:S02]  /*1ff0*/  IMAD.X R23, RZ, RZ, R23, P3 ;  /* 0x000000ffff177224 */ /* 0x000fe400018e0617 */
[----:B0-----:R-:W-:-:S03]  /*2000*/  IMAD.MOV.U32 R16, RZ, RZ, R12 ;  /* 0x000000ffff107224 */ /* 0x001fc600078e000c */
[----:B------:R-:W-:Y:S01]  /*2010*/  ISETP.NE.AND.EX P0, PT, R23, RZ, PT, P0 ;  /* 0x000000ff1700720c */ /* 0x000fe20003f05300 */
[----:B------:R-:W-:Y:S02]  /*2020*/  IMAD.MOV.U32 R17, RZ, RZ, RZ ;  /* 0x000000ffff117224 */ /* 0x000fe400078e00ff */
[----:B--2---:R-:W-:-:S04]  /*2030*/  IMAD.WIDE.U32 R18, R21, R18, R16 ;  /* 0x0000001215127225 */ /* 0x004fc800078e0010 */
[----:B------:R-:W-:Y:S01]  /*2040*/  IMAD.MOV.U32 R12, RZ, RZ, R19 ;  /* 0x000000ffff0c7224 */ /* 0x000fe200078e0013 */
[----:B------:R0:W-:Y:S02]  /*2050*/  STL [R7], R18 ;  /* 0x0000001207007387 */ /* 0x0001e40000100800 */
[----:B0-----:R-:W-:-:S03]  /*2060*/  IADD3 R7, R7, 0x4, RZ ;  /* 0x0000000407077810 */ /* 0x001fc60007ffe0ff */
        /* <DEDUP_REMOVED lines=25> */
[----:B------:R-:W0:Y:S02]  /*2200*/  F2F.F32.F64 R18, R18 ;  /* 0x0000001200127310 */ /* 0x000e240000301000 */
[----:B0-----:R-:W-:-:S07]  /*2210*/  FSEL R12, -R18, R18, !P3 ;  /* 0x00000012120c7208 */ /* 0x001fce0005800100 */
.L_x_16:
[----:B------:R-:W-:Y:S05]  /*2220*/  BSYNC B0 ;  /* 0x0000000000007941 */ /* 0x000fea0003800000 */
.L_x_15:
[C---:B------:R-:W-:Y:S01]  /*2230*/  LOP3.LUT R6, R14.reuse, 0x1, RZ, 0xc0, !PT ;  /* 0x000000010e067812 */ /* 0x040fe200078ec0ff */
[----:B------:R-:W-:Y:S01]  /*2240*/  HADD2.F32 R7, -RZ, R9.H1_H1 ;  /* 0x30000009ff077230 */ /* 0x000fe20000004100 */
[----:B------:R-:W-:Y:S01]  /*2250*/  ULDC.64 UR6, c[0x0][0x220] ;  /* 0x0000880000067ab9 */ /* 0x000fe20000000a00 */
[----:B------:R-:W-:Y:S01]  /*2260*/  VIADD R14, R14, 0x1 ;  /* 0x000000010e0e7836 */ /* 0x000fe20000000000 */
[----:B------:R-:W-:Y:S01]  /*2270*/  ISETP.NE.U32.AND P0, PT, R6, 0x1, PT ;  /* 0x000000010600780c */ /* 0x000fe20003f05070 */
[----:B------:R-:W-:Y:S01]  /*2280*/  FMUL.FTZ R6, R12, R12 ;  /* 0x0000000c0c067220 */ /* 0x000fe20000410000 */
[----:B------:R-:W-:Y:S02]  /*2290*/  HADD2.F32 R9, -RZ, R9.H0_H0 ;  /* 0x20000009ff097230 */ /* 0x000fe40000004100 */
[----:B------:R-:W-:Y:S01]  /*22a0*/  FFMA R2, R7, -R2, RZ ;  /* 0x8000000207027223 */ /* 0x000fe200000000ff */
[----:B------:R-:W-:Y:S01]  /*22b0*/  IMAD.MOV.U32 R11, RZ, RZ, -0x46b2bead ;  /* 0xb94d4153ff0b7424 */ /* 0x000fe200078e00ff */
[----:B------:R-:W-:Y:S01]  /*22c0*/  LOP3.LUT P3, RZ, R14, 0x2, RZ, 0xc0, !PT ;  /* 0x000000020eff7812 */ /* 0x000fe2000786c0ff */
[----:B------:R-:W-:-:S02]  /*22d0*/  IMAD.MOV.U32 R7, RZ, RZ, 0x3c0885e4 ;  /* 0x3c0885e4ff077424 */ /* 0x000fc400078e00ff */
[----:B------:R-:W-:Y:S01]  /*22e0*/  FFMA R9, R9, -R0, RZ ;  /* 0x8000000009097223 */ /* 0x000fe200000000ff */
[----:B------:R-:W-:Y:S01]  /*22f0*/  HADD2.F32 R19, -RZ, R13.H1_H1 ;  /* 0x3000000dff137230 */ /* 0x000fe20000004100 */
[----:B------:R-:W-:Y:S01]  /*2300*/  FSEL R0, R12, 1, !P0 ;  /* 0x3f8000000c007808 */ /* 0x000fe20004000000 */
[----:B------:R-:W-:Y:S01]  /*2310*/  HADD2.F32 R14, -RZ, R13.H0_H0 ;  /* 0x2000000dff0e7230 */ /* 0x000fe20000004100 */
[----:B------:R-:W-:Y:S02]  /*2320*/  FSEL R2, R2, RZ, P1 ;  /* 0x000000ff02027208 */ /* 0x000fe40000800000 */
[----:B------:R-:W-:Y:S01]  /*2330*/  @P0 MOV R17, 0x37cbac00 ;  /* 0x37cbac0000110802 */ /* 0x000fe20000000f00 */
[----:B------:R-:W-:Y:S02]  /*2340*/  @P0 IMAD.MOV.U32 R7, RZ, RZ, 0x3d2aaabb ;  /* 0x3d2aaabbff070424 */ /* 0x000fe400078e00ff */
[----:B------:R-:W-:Y:S01]  /*2350*/  FMUL R19, R19, R4 ;  /* 0x0000000413137220 */ /* 0x000fe20000400000 */
[----:B------:R-:W-:Y:S01]  /*2360*/  FMUL R14, R14, R3 ;  /* 0x000000030e0e7220 */ /* 0x000fe20000400000 */
[C---:B------:R-:W-:Y:S01]  /*2370*/  FFMA.FTZ R3, R6.reuse, R0, RZ ;  /* 0x0000000006037223 */ /* 0x040fe200000100ff */
[----:B------:R-:W-:Y:S01]  /*2380*/  @P0 FFMA.FTZ R11, R6, R17, -0.0013887860113754868507 ;  /* 0xbab607ed060b0423 */ /* 0x000fe20000010011 */
[----:B------:R-:W-:Y:S01]  /*2390*/  IMAD.MOV.U32 R17, RZ, RZ, -0x41d55558 ;  /* 0xbe2aaaa8ff117424 */ /* 0x000fe200078e00ff */
[----:B------:R-:W-:Y:S01]  /*23a0*/  FSEL R19, R19, RZ, !P2 ;  /* 0x000000ff13137208 */ /* 0x000fe20005000000 */
[----:B------:R-:W-:-:S02]  /*23b0*/  @P0 IMAD.MOV.U32 R17, RZ, RZ, -0x41000001 ;  /* 0xbeffffffff110424 */ /* 0x000fc400078e00ff */
[----:B------:R-:W-:Y:S01]  /*23c0*/  FFMA.FTZ R7, R6, R11, R7 ;  /* 0x0000000b06077223 */ /* 0x000fe20000010007 */
[----:B------:R-:W-:Y:S02]  /*23d0*/  FSEL R9, R9, RZ, P1 ;  /* 0x000000ff09097208 */ /* 0x000fe40000800000 */
[----:B------:R-:W-:Y:S01]  /*23e0*/  FSEL R14, R14, RZ, !P2 ;  /* 0x000000ff0e0e7208 */ /* 0x000fe20005000000 */
[----:B------:R-:W-:Y:S01]  /*23f0*/  FFMA.FTZ R7, R6, R7, R17 ;  /* 0x0000000706077223 */ /* 0x000fe20000010011 */
[----:B------:R-:W-:Y:S01]  /*2400*/  FADD R19, R2, R19 ;  /* 0x0000001302137221 */ /* 0x000fe20000000000 */
[----:B------:R-:W-:Y:S02]  /*2410*/  LEA R2, P0, R8, UR6, 0x1 ;  /* 0x0000000608027c11 */ /* 0x000fe4000f8008ff */
[----:B------:R-:W-:Y:S01]  /*2420*/  FFMA.FTZ R0, R3, R7, R0 ;  /* 0x0000000703007223 */ /* 0x000fe20000010000 */
[----:B------:R-:W-:Y:S02]  /*2430*/  HADD2.F32 R3, -RZ, R10.H0_H0 ;  /* 0x2000000aff037230 */ /* 0x000fe40000004100 */
[----:B------:R-:W-:Y:S01]  /*2440*/  FADD R14, R9, R14 ;  /* 0x0000000e090e7221 */ /* 0x000fe20000000000 */
[----:B------:R-:W-:-:S02]  /*2450*/  HADD2.F32 R10, -RZ, R10.H1_H1 ;  /* 0x3000000aff0a7230 */ /* 0x000fc40000004100 */
[----:B------:R-:W-:Y:S01]  /*2460*/  @P3 FFMA.FTZ R0, R0, -1, RZ ;  /* 0xbf80000000003823 */ /* 0x000fe200000100ff */
[----:B------:R-:W-:Y:S01]  /*2470*/  FFMA R14, R3, R5, R14 ;  /* 0x00000005030e7223 */ /* 0x000fe2000000000e */
[----:B------:R-:W-:Y:S02]  /*2480*/  LEA.HI.X R3, R8, UR7, R15, 0x1, P0 ;  /* 0x0000000708037c11 */ /* 0x000fe400080f0c0f */
[----:B------:R-:W-:-:S05]  /*2490*/  FFMA R19, R10, R0, R19 ;  /* 0x000000000a137223 */ /* 0x000fca0000000013 */
[----:B------:R-:W-:-:S05]  /*24a0*/  F2FP.F16.F32.PACK_AB R19, R19, R14 ;  /* 0x0000000e1313723e */ /* 0x000fca00000000ff */
[----:B------:R-:W-:Y:S01]  /*24b0*/  STG.E desc[UR4][R2.64], R19 ;  /* 0x0000001302007986 */ /* 0x000fe2000c101904 */
[----:B------:R-:W-:Y:S05]  /*24c0*/  EXIT ;  /* 0x000000000000794d */ /* 0x000fea0003800000 */
.L_x_18:
[----:B------:R-:W-:-:S00]  /*24d0*/  BRA `(.L_x_18) ;  /* 0xfffffffc00fc7947 */ /* 0x000fc0000383ffff */
[----:B------:R-:W-:-:S00]  /*24e0*/  NOP ;  /* 0x0000000000007918 */ /* 0x000fc00000000000 */
        /* <DEDUP_REMOVED lines=9> */
.L_x_19:


//--------------------- .nv.global.init           --------------------------
	.section	.nv.global.init,"aw",@progbits
	.align	4
.nv.global.init:
	.type		__cudart_i2opi_f,@object
	.size		__cudart_i2opi_f,(_$_str - __cudart_i2opi_f)
__cudart_i2opi_f:
        /*0000*/ 	.byte	0x41, 0x90, 0x43, 0x3c, 0x99, 0x95, 0x62, 0xdb, 0xc0, 0xdd, 0x34, 0xf5, 0xd1, 0x57, 0x27, 0xfc
        /*0010*/ 	.byte	0x29, 0x15, 0x44, 0x4e, 0x6e, 0x83, 0xf9, 0xa2
	.type		_$_str,@object
	.size		_$_str,(.L_0 - _$_str)
_$_str:
        /*0018*/ 	.byte	0x5f, 0x5f, 0x43, 0x55, 0x44, 0x41, 0x5f, 0x46, 0x54, 0x5a, 0x00
.L_0:


//--------------------- .nv.constant0.triton_poi_fused_clone_6 --------------------------
	.section	.nv.constant0.triton_poi_fused_clone_6,"a",@progbits
	.sectionflags	@""
	.align	4
.nv.constant0.triton_poi_fused_clone_6:
	.zero		568
